//
// Generated by NVIDIA NVVM Compiler
//
// Compiler Build ID: CL-36424714
// Cuda compilation tools, release 13.0, V13.0.88
// Based on NVVM 20.0.0
//

.version 9.0
.target sm_100
.address_size 64

	// .globl	_Z7sumaVecPfS_S_i

.visible .entry _Z7sumaVecPfS_S_i(
	.param .u64 .ptr .align 1 _Z7sumaVecPfS_S_i_param_0,
	.param .u64 .ptr .align 1 _Z7sumaVecPfS_S_i_param_1,
	.param .u64 .ptr .align 1 _Z7sumaVecPfS_S_i_param_2,
	.param .u32 _Z7sumaVecPfS_S_i_param_3
)
{
	.reg .pred 	%p<2>;
	.reg .b32 	%r<3>;
	.reg .b32 	%f<4>;
	.reg .b64 	%rd<11>;

	ld.param.u64 	%rd1, [_Z7sumaVecPfS_S_i_param_0];
	ld.param.u64 	%rd2, [_Z7sumaVecPfS_S_i_param_1];
	ld.param.u64 	%rd3, [_Z7sumaVecPfS_S_i_param_2];
	ld.param.u32 	%r2, [_Z7sumaVecPfS_S_i_param_3];
	mov.u32 	%r1, %tid.x;
	setp.ge.u32 	%p1, %r1, %r2;
	@%p1 bra 	$L__BB0_2;
	cvta.to.global.u64 	%rd4, %rd2;
	cvta.to.global.u64 	%rd5, %rd3;
	cvta.to.global.u64 	%rd6, %rd1;
	mul.wide.u32 	%rd7, %r1, 4;
	add.s64 	%rd8, %rd4, %rd7;
	ld.global.f32 	%f1, [%rd8];
	add.s64 	%rd9, %rd5, %rd7;
	ld.global.f32 	%f2, [%rd9];
	add.f32 	%f3, %f1, %f2;
	add.s64 	%rd10, %rd6, %rd7;
	st.global.f32 	[%rd10], %f3;
$L__BB0_2:
	ret;

}


// ===== COMPILED SASS (sm_100) =====

	.target	sm_100

	.elftype	@"ET_EXEC"


//--------------------- .note.nv.tkinfo           --------------------------
	.section	.note.nv.tkinfo,"",@"SHT_NOTE"
	.sectionflags	@"SHF_NOTE_NV_TKINFO"
	.tkinfo
        /*0018*/ 	.word	0x00000002
        /*0030*/ 	.string	""
        /*0030*/ 	.string	"ptxas"
        /*0030*/ 	.string	"Cuda compilation tools, release 13.0, V13.0.88"
        /*0030*/ 	.string	"Build cuda_13.0.r13.0/compiler.36424714_0"
        /*0030*/ 	.string	"-arch sm_100 -m 64 "



//--------------------- .note.nv.cuinfo           --------------------------
	.section	.note.nv.cuinfo,"",@"SHT_NOTE"
	.sectionflags	@"SHF_NOTE_NV_CUINFO"
        /*0018*/ 	.short	0x0002
        /*001a*/ 	.short	0x0064
        /*001c*/ 	.short	0x0082
	.zero		2


//--------------------- .nv.info                  --------------------------
	.section	.nv.info,"",@"SHT_CUDA_INFO"
	.align	4


	//----- nvinfo : EIATTR_REGCOUNT
	.align		4
        /*0000*/ 	.byte	0x04, 0x2f
        /*0002*/ 	.short	(.L_1 - .L_0)
	.align		4
.L_0:
        /*0004*/ 	.word	index@(_Z7sumaVecPfS_S_i)
        /*0008*/ 	.word	0x0000000c


	//----- nvinfo : EIATTR_FRAME_SIZE
	.align		4
.L_1:
        /*000c*/ 	.byte	0x04, 0x11
        /*000e*/ 	.short	(.L_3 - .L_2)
	.align		4
.L_2:
        /*0010*/ 	.word	index@(_Z7sumaVecPfS_S_i)
        /*0014*/ 	.word	0x00000000


	//----- nvinfo : EIATTR_MIN_STACK_SIZE
	.align		4
.L_3:
        /*0018*/ 	.byte	0x04, 0x12
        /*001a*/ 	.short	(.L_5 - .L_4)
	.align		4
.L_4:
        /*001c*/ 	.word	index@(_Z7sumaVecPfS_S_i)
        /*0020*/ 	.word	0x00000000
.L_5:


//--------------------- .nv.compat                --------------------------
	.section	.nv.compat,"",@"SHT_CUDA_COMPAT_INFO"
	.align	4
        /*0000*/ 	.byte	0x02, 0x09, 0x00, 0x00, 0x02, 0x02, 0x01, 0x00, 0x02, 0x05, 0x05, 0x00, 0x03, 0x07, 0x01, 0x01
        /*0010*/ 	.byte	0x02, 0x03, 0x00, 0x00, 0x02, 0x06, 0x01, 0x00, 0x04, 0x0b, 0x08, 0x00, 0x09, 0x00, 0x00, 0x00
        /*0020*/ 	.byte	0x00, 0x00, 0x00, 0x00


//--------------------- .nv.info._Z7sumaVecPfS_S_i --------------------------
	.section	.nv.info._Z7sumaVecPfS_S_i,"",@"SHT_CUDA_INFO"
	.sectionflags	@""
	.align	4


	//----- nvinfo : EIATTR_CUDA_API_VERSION
	.align		4
        /*0000*/ 	.byte	0x04, 0x37
        /*0002*/ 	.short	(.L_7 - .L_6)
.L_6:
        /*0004*/ 	.word	0x00000082


	//----- nvinfo : EIATTR_KPARAM_INFO
	.align		4
.L_7:
        /*0008*/ 	.byte	0x04, 0x17
        /*000a*/ 	.short	(.L_9 - .L_8)
.L_8:
        /*000c*/ 	.word	0x00000000
        /*0010*/ 	.short	0x0003
        /*0012*/ 	.short	0x0018
        /*0014*/ 	.byte	0x00, 0xf0, 0x11, 0x00


	//----- nvinfo : EIATTR_KPARAM_INFO
	.align		4
.L_9:
        /*0018*/ 	.byte	0x04, 0x17
        /*001a*/ 	.short	(.L_11 - .L_10)
.L_10:
        /*001c*/ 	.word	0x00000000
        /*0020*/ 	.short	0x0002
        /*0022*/ 	.short	0x0010
        /*0024*/ 	.byte	0x00, 0xf5, 0x21, 0x00


	//----- nvinfo : EIATTR_KPARAM_INFO
	.align		4
.L_11:
        /*0028*/ 	.byte	0x04, 0x17
        /*002a*/ 	.short	(.L_13 - .L_12)
.L_12:
        /*002c*/ 	.word	0x00000000
        /*0030*/ 	.short	0x0001
        /*0032*/ 	.short	0x0008
        /*0034*/ 	.byte	0x00, 0xf5, 0x21, 0x00


	//----- nvinfo : EIATTR_KPARAM_INFO
	.align		4
.L_13:
        /*0038*/ 	.byte	0x04, 0x17
        /*003a*/ 	.short	(.L_15 - .L_14)
.L_14:
        /*003c*/ 	.word	0x00000000
        /*0040*/ 	.short	0x0000
        /*0042*/ 	.short	0x0000
        /*0044*/ 	.byte	0x00, 0xf5, 0x21, 0x00


	//----- nvinfo : EIATTR_SPARSE_MMA_MASK
	.align		4
.L_15:
        /*0048*/ 	.byte	0x03, 0x50
        /*004a*/ 	.short	0x0000


	//----- nvinfo : EIATTR_MAXREG_COUNT
	.align		4
        /*004c*/ 	.byte	0x03, 0x1b
        /*004e*/ 	.short	0x00ff


	//----- nvinfo : EIATTR_MERCURY_ISA_VERSION
	.align		4
        /*0050*/ 	.byte	0x03, 0x5f
        /*0052*/ 	.short	0x0101


	//----- nvinfo : EIATTR_VRC_CTA_INIT_COUNT
	.align		4
        /*0054*/ 	.byte	0x02, 0x4a
	.zero		1
	.zero		1


	//----- nvinfo : EIATTR_EXIT_INSTR_OFFSETS
	.align		4
        /*0058*/ 	.byte	0x04, 0x1c
        /*005a*/ 	.short	(.L_17 - .L_16)


	//   ....[0]....
.L_16:
        /*005c*/ 	.word	0x00000040


	//   ....[1]....
        /*0060*/ 	.word	0x00000100


	//----- nvinfo : EIATTR_CBANK_PARAM_SIZE
	.align		4
.L_17:
        /*0064*/ 	.byte	0x03, 0x19
        /*0066*/ 	.short	0x001c


	//----- nvinfo : EIATTR_PARAM_CBANK
	.align		4
        /*0068*/ 	.byte	0x04, 0x0a
        /*006a*/ 	.short	(.L_19 - .L_18)
	.align		4
.L_18:
        /*006c*/ 	.word	index@(.nv.constant0._Z7sumaVecPfS_S_i)
        /*0070*/ 	.short	0x0380
        /*0072*/ 	.short	0x001c


	//----- nvinfo : EIATTR_SW_WAR
	.align		4
.L_19:
        /*0074*/ 	.byte	0x04, 0x36
        /*0076*/ 	.short	(.L_21 - .L_20)
.L_20:
        /*0078*/ 	.word	0x00000008
.L_21:


//--------------------- .nv.callgraph             --------------------------
	.section	.nv.callgraph,"",@"SHT_CUDA_CALLGRAPH"
	.align	4
	.sectionentsize	8
	.align		4
        /*0000*/ 	.word	0x00000000
	.align		4
        /*0004*/ 	.word	0xffffffff
	.align		4
        /*0008*/ 	.word	0x00000000
	.align		4
        /*000c*/ 	.word	0xfffffffe
	.align		4
        /*0010*/ 	.word	0x00000000
	.align		4
        /*0014*/ 	.word	0xfffffffd
	.align		4
        /*0018*/ 	.word	0x00000000
	.align		4
        /*001c*/ 	.word	0xfffffffc


//--------------------- .text._Z7sumaVecPfS_S_i   --------------------------
	.section	.text._Z7sumaVecPfS_S_i,"ax",@progbits
	.align	128
        .global         _Z7sumaVecPfS_S_i
        .type           _Z7sumaVecPfS_S_i,@function
        .size           _Z7sumaVecPfS_S_i,(.L_x_1 - _Z7sumaVecPfS_S_i)
        .other          _Z7sumaVecPfS_S_i,@"STO_CUDA_ENTRY STV_DEFAULT"
_Z7sumaVecPfS_S_i:
.text._Z7sumaVecPfS_S_i:
[----:B------:R-:W-:Y:S01]  /*0000*/  LDC R1, c[0x0][0x37c] ;  /* 0x0000df00ff017b82 */ /* 0x000fe20000000800 */
[----:B------:R-:W0:Y:S01]  /*0010*/  S2R R9, SR_TID.X ;  /* 0x0000000000097919 */ /* 0x000e220000002100 */
[----:B------:R-:W0:Y:S02]  /*0020*/  LDCU UR4, c[0x0][0x398] ;  /* 0x00007300ff0477ac */ /* 0x000e240008000800 */
[----:B0-----:R-:W-:-:S13]  /*0030*/  ISETP.GE.U32.AND P0, PT, R9, UR4, PT ;  /* 0x0000000409007c0c */ /* 0x001fda000bf06070 */
[----:B------:R-:W-:Y:S05]  /*0040*/  @P0 EXIT ;  /* 0x000000000000094d */ /* 0x000fea0003800000 */
[----:B------:R-:W0:Y:S01]  /*0050*/  LDC.64 R2, c[0x0][0x388] ;  /* 0x0000e200ff027b82 */ /* 0x000e220000000a00 */
[----:B------:R-:W1:Y:S07]  /*0060*/  LDCU.64 UR4, c[0x0][0x358] ;  /* 0x00006b00ff0477ac */ /* 0x000e6e0008000a00 */
[----:B------:R-:W2:Y:S08]  /*0070*/  LDC.64 R4, c[0x0][0x390] ;  /* 0x0000e400ff047b82 */ /* 0x000eb00000000a00 */
[----:B------:R-:W3:Y:S01]  /*0080*/  LDC.64 R6, c[0x0][0x380] ;  /* 0x0000e000ff067b82 */ /* 0x000ee20000000a00 */
[----:B0-----:R-:W-:-:S06]  /*0090*/  IMAD.WIDE.U32 R2, R9, 0x4, R2 ;  /* 0x0000000409027825 */ /* 0x001fcc00078e0002 */
[----:B-1----:R-:W4:Y:S01]  /*00a0*/  LDG.E R2, desc[UR4][R2.64] ;  /* 0x0000000402027981 */ /* 0x002f22000c1e1900 */
[----:B--2---:R-:W-:-:S06]  /*00b0*/  IMAD.WIDE.U32 R4, R9, 0x4, R4 ;  /* 0x0000000409047825 */ /* 0x004fcc00078e0004 */
[----:B------:R-:W4:Y:S01]  /*00c0*/  LDG.E R5, desc[UR4][R4.64] ;  /* 0x0000000404057981 */ /* 0x000f22000c1e1900 */
[----:B---3--:R-:W-:-:S04]  /*00d0*/  IMAD.WIDE.U32 R6, R9, 0x4, R6 ;  /* 0x0000000409067825 */ /* 0x008fc800078e0006 */
[----:B----4-:R-:W-:-:S05]  /*00e0*/  FADD R9, R2, R5 ;  /* 0x0000000502097221 */ /* 0x010fca0000000000 */
[----:B------:R-:W-:Y:S01]  /*00f0*/  STG.E desc[UR4][R6.64], R9 ;  /* 0x0000000906007986 */ /* 0x000fe2000c101904 */
[----:B------:R-:W-:Y:S05]  /*0100*/  EXIT ;  /* 0x000000000000794d */ /* 0x000fea0003800000 */
.L_x_0:
[----:B------:R-:W-:-:S00]  /*0110*/  BRA `(.L_x_0) ;  /* 0xfffffffc00fc7947 */ /* 0x000fc0000383ffff */
[----:B------:R-:W-:-:S00]  /*0120*/  NOP ;  /* 0x0000000000007918 */ /* 0x000fc00000000000 */
        /* <DEDUP_REMOVED lines=13> */
.L_x_1:


//--------------------- .nv.shared.reserved.0     --------------------------
	.section	.nv.shared.reserved.0,"aw",@nobits
	.weak		__nv_reservedSMEM_offset_0_alias
	.size		__nv_reservedSMEM_offset_0_alias, 0, 64
	.other		__nv_reservedSMEM_offset_0_alias,@"STO_CUDA_RESERVED_SHARED STV_DEFAULT"
__nv_reservedSMEM_offset_0_alias:
	.zero		0
	.zero		64


//--------------------- .nv.constant0._Z7sumaVecPfS_S_i --------------------------
	.section	.nv.constant0._Z7sumaVecPfS_S_i,"a",@progbits
	.sectionflags	@""
	.align	4
.nv.constant0._Z7sumaVecPfS_S_i:
	.zero		924


//--------------------- SYMBOLS --------------------------

	.type		.nv.reservedSmem.offset0,@object
	.size		.nv.reservedSmem.offset0,0x4
